//
// Generated by NVIDIA NVVM Compiler
//
// Compiler Build ID: CL-36424714
// Cuda compilation tools, release 13.0, V13.0.88
// Based on NVVM 20.0.0
//

.version 9.0
.target sm_100
.address_size 64

	// .globl	_Z14multiplicationPiS_S_i

.visible .entry _Z14multiplicationPiS_S_i(
	.param .u64 .ptr .align 1 _Z14multiplicationPiS_S_i_param_0,
	.param .u64 .ptr .align 1 _Z14multiplicationPiS_S_i_param_1,
	.param .u64 .ptr .align 1 _Z14multiplicationPiS_S_i_param_2,
	.param .u32 _Z14multiplicationPiS_S_i_param_3
)
{
	.reg .pred 	%p<10>;
	.reg .b32 	%r<105>;
	.reg .b64 	%rd<67>;

	ld.param.u64 	%rd14, [_Z14multiplicationPiS_S_i_param_0];
	ld.param.u64 	%rd15, [_Z14multiplicationPiS_S_i_param_1];
	ld.param.u32 	%r30, [_Z14multiplicationPiS_S_i_param_3];
	cvta.to.global.u64 	%rd1, %rd15;
	cvta.to.global.u64 	%rd2, %rd14;
	mov.u32 	%r31, %tid.x;
	mov.u32 	%r32, %ctaid.x;
	mov.u32 	%r33, %ntid.x;
	mad.lo.s32 	%r1, %r32, %r33, %r31;
	mov.u32 	%r34, %tid.y;
	mov.u32 	%r35, %ctaid.y;
	mov.u32 	%r36, %ntid.y;
	mad.lo.s32 	%r2, %r35, %r36, %r34;
	max.s32 	%r37, %r2, %r1;
	setp.ge.s32 	%p1, %r37, %r30;
	@%p1 bra 	$L__BB0_13;
	mul.lo.s32 	%r3, %r30, %r2;
	and.b32  	%r4, %r30, 7;
	setp.lt.u32 	%p2, %r30, 8;
	mov.b32 	%r99, 0;
	mov.u32 	%r104, %r99;
	@%p2 bra 	$L__BB0_4;
	and.b32  	%r99, %r30, 2147483640;
	neg.s32 	%r93, %r99;
	mul.wide.s32 	%rd16, %r30, 4;
	add.s64 	%rd3, %rd1, %rd16;
	shl.b32 	%r7, %r30, 3;
	mul.wide.s32 	%rd17, %r30, 8;
	add.s64 	%rd4, %rd1, %rd17;
	mul.wide.s32 	%rd18, %r30, 12;
	add.s64 	%rd5, %rd1, %rd18;
	mul.wide.s32 	%rd19, %r30, 16;
	add.s64 	%rd6, %rd1, %rd19;
	mul.wide.s32 	%rd20, %r30, 20;
	add.s64 	%rd7, %rd1, %rd20;
	mul.wide.s32 	%rd21, %r30, 24;
	add.s64 	%rd8, %rd1, %rd21;
	mul.wide.s32 	%rd22, %r30, 28;
	add.s64 	%rd9, %rd1, %rd22;
	mul.wide.u32 	%rd23, %r3, 4;
	add.s64 	%rd24, %rd23, %rd2;
	add.s64 	%rd66, %rd24, 16;
	mov.b32 	%r104, 0;
	mov.u32 	%r92, %r1;
$L__BB0_3:
	.pragma "nounroll";
	mul.wide.s32 	%rd25, %r92, 4;
	add.s64 	%rd26, %rd3, %rd25;
	add.s64 	%rd27, %rd4, %rd25;
	add.s64 	%rd28, %rd5, %rd25;
	add.s64 	%rd29, %rd6, %rd25;
	add.s64 	%rd30, %rd7, %rd25;
	add.s64 	%rd31, %rd8, %rd25;
	add.s64 	%rd32, %rd9, %rd25;
	add.s64 	%rd33, %rd1, %rd25;
	ld.global.u32 	%r41, [%rd66+-16];
	ld.global.u32 	%r42, [%rd33];
	mad.lo.s32 	%r43, %r42, %r41, %r104;
	ld.global.u32 	%r44, [%rd66+-12];
	ld.global.u32 	%r45, [%rd26];
	mad.lo.s32 	%r46, %r45, %r44, %r43;
	ld.global.u32 	%r47, [%rd66+-8];
	ld.global.u32 	%r48, [%rd27];
	mad.lo.s32 	%r49, %r48, %r47, %r46;
	ld.global.u32 	%r50, [%rd66+-4];
	ld.global.u32 	%r51, [%rd28];
	mad.lo.s32 	%r52, %r51, %r50, %r49;
	ld.global.u32 	%r53, [%rd66];
	ld.global.u32 	%r54, [%rd29];
	mad.lo.s32 	%r55, %r54, %r53, %r52;
	ld.global.u32 	%r56, [%rd66+4];
	ld.global.u32 	%r57, [%rd30];
	mad.lo.s32 	%r58, %r57, %r56, %r55;
	ld.global.u32 	%r59, [%rd66+8];
	ld.global.u32 	%r60, [%rd31];
	mad.lo.s32 	%r61, %r60, %r59, %r58;
	ld.global.u32 	%r62, [%rd66+12];
	ld.global.u32 	%r63, [%rd32];
	mad.lo.s32 	%r104, %r63, %r62, %r61;
	add.s32 	%r93, %r93, 8;
	add.s32 	%r92, %r92, %r7;
	add.s64 	%rd66, %rd66, 32;
	setp.ne.s32 	%p3, %r93, 0;
	@%p3 bra 	$L__BB0_3;
$L__BB0_4:
	setp.eq.s32 	%p4, %r4, 0;
	@%p4 bra 	$L__BB0_12;
	and.b32  	%r17, %r30, 3;
	setp.lt.u32 	%p5, %r4, 4;
	@%p5 bra 	$L__BB0_7;
	add.s32 	%r65, %r99, %r3;
	mul.wide.u32 	%rd34, %r65, 4;
	add.s64 	%rd35, %rd2, %rd34;
	ld.global.u32 	%r66, [%rd35];
	mad.lo.s32 	%r67, %r99, %r30, %r1;
	mul.wide.s32 	%rd36, %r67, 4;
	add.s64 	%rd37, %rd1, %rd36;
	ld.global.u32 	%r68, [%rd37];
	mad.lo.s32 	%r69, %r68, %r66, %r104;
	cvt.u64.u32 	%rd38, %r3;
	cvt.u64.u32 	%rd39, %r99;
	add.s64 	%rd40, %rd39, %rd38;
	shl.b64 	%rd41, %rd40, 2;
	add.s64 	%rd42, %rd2, %rd41;
	ld.global.u32 	%r70, [%rd42+4];
	mul.wide.s32 	%rd43, %r30, 4;
	add.s64 	%rd44, %rd37, %rd43;
	ld.global.u32 	%r71, [%rd44];
	mad.lo.s32 	%r72, %r71, %r70, %r69;
	ld.global.u32 	%r73, [%rd42+8];
	add.s64 	%rd45, %rd44, %rd43;
	ld.global.u32 	%r74, [%rd45];
	mad.lo.s32 	%r75, %r74, %r73, %r72;
	ld.global.u32 	%r76, [%rd42+12];
	add.s64 	%rd46, %rd45, %rd43;
	ld.global.u32 	%r77, [%rd46];
	mad.lo.s32 	%r104, %r77, %r76, %r75;
	add.s32 	%r99, %r99, 4;
$L__BB0_7:
	setp.eq.s32 	%p6, %r17, 0;
	@%p6 bra 	$L__BB0_12;
	setp.eq.s32 	%p7, %r17, 1;
	@%p7 bra 	$L__BB0_10;
	add.s32 	%r79, %r99, %r3;
	mul.wide.u32 	%rd47, %r79, 4;
	add.s64 	%rd48, %rd2, %rd47;
	ld.global.u32 	%r80, [%rd48];
	mad.lo.s32 	%r81, %r99, %r30, %r1;
	mul.wide.s32 	%rd49, %r81, 4;
	add.s64 	%rd50, %rd1, %rd49;
	ld.global.u32 	%r82, [%rd50];
	mad.lo.s32 	%r83, %r82, %r80, %r104;
	cvt.u64.u32 	%rd51, %r3;
	cvt.u64.u32 	%rd52, %r99;
	add.s64 	%rd53, %rd52, %rd51;
	shl.b64 	%rd54, %rd53, 2;
	add.s64 	%rd55, %rd2, %rd54;
	ld.global.u32 	%r84, [%rd55+4];
	mul.wide.s32 	%rd56, %r30, 4;
	add.s64 	%rd57, %rd50, %rd56;
	ld.global.u32 	%r85, [%rd57];
	mad.lo.s32 	%r104, %r85, %r84, %r83;
	add.s32 	%r99, %r99, 2;
$L__BB0_10:
	and.b32  	%r86, %r30, 1;
	setp.eq.b32 	%p8, %r86, 1;
	not.pred 	%p9, %p8;
	@%p9 bra 	$L__BB0_12;
	add.s32 	%r87, %r99, %r3;
	mul.wide.u32 	%rd58, %r87, 4;
	add.s64 	%rd59, %rd2, %rd58;
	ld.global.u32 	%r88, [%rd59];
	mad.lo.s32 	%r89, %r99, %r30, %r1;
	mul.wide.s32 	%rd60, %r89, 4;
	add.s64 	%rd61, %rd1, %rd60;
	ld.global.u32 	%r90, [%rd61];
	mad.lo.s32 	%r104, %r90, %r88, %r104;
$L__BB0_12:
	ld.param.u64 	%rd65, [_Z14multiplicationPiS_S_i_param_2];
	add.s32 	%r91, %r3, %r1;
	cvta.to.global.u64 	%rd62, %rd65;
	mul.wide.s32 	%rd63, %r91, 4;
	add.s64 	%rd64, %rd62, %rd63;
	st.global.u32 	[%rd64], %r104;
$L__BB0_13:
	ret;

}


// ===== COMPILED SASS (sm_100) =====

	.target	sm_100

	.elftype	@"ET_EXEC"


//--------------------- .note.nv.tkinfo           --------------------------
	.section	.note.nv.tkinfo,"",@"SHT_NOTE"
	.sectionflags	@"SHF_NOTE_NV_TKINFO"
	.tkinfo
        /*0018*/ 	.word	0x00000002
        /*0030*/ 	.string	""
        /*0030*/ 	.string	"ptxas"
        /*0030*/ 	.string	"Cuda compilation tools, release 13.0, V13.0.88"
        /*0030*/ 	.string	"Build cuda_13.0.r13.0/compiler.36424714_0"
        /*0030*/ 	.string	"-arch sm_100 -m 64 "



//--------------------- .note.nv.cuinfo           --------------------------
	.section	.note.nv.cuinfo,"",@"SHT_NOTE"
	.sectionflags	@"SHF_NOTE_NV_CUINFO"
        /*0018*/ 	.short	0x0002
        /*001a*/ 	.short	0x0064
        /*001c*/ 	.short	0x0082
	.zero		2


//--------------------- .nv.info                  --------------------------
	.section	.nv.info,"",@"SHT_CUDA_INFO"
	.align	4


	//----- nvinfo : EIATTR_REGCOUNT
	.align		4
        /*0000*/ 	.byte	0x04, 0x2f
        /*0002*/ 	.short	(.L_1 - .L_0)
	.align		4
.L_0:
        /*0004*/ 	.word	index@(_Z14multiplicationPiS_S_i)
        /*0008*/ 	.word	0x0000001e


	//----- nvinfo : EIATTR_FRAME_SIZE
	.align		4
.L_1:
        /*000c*/ 	.byte	0x04, 0x11
        /*000e*/ 	.short	(.L_3 - .L_2)
	.align		4
.L_2:
        /*0010*/ 	.word	index@(_Z14multiplicationPiS_S_i)
        /*0014*/ 	.word	0x00000000


	//----- nvinfo : EIATTR_MIN_STACK_SIZE
	.align		4
.L_3:
        /*0018*/ 	.byte	0x04, 0x12
        /*001a*/ 	.short	(.L_5 - .L_4)
	.align		4
.L_4:
        /*001c*/ 	.word	index@(_Z14multiplicationPiS_S_i)
        /*0020*/ 	.word	0x00000000
.L_5:


//--------------------- .nv.compat                --------------------------
	.section	.nv.compat,"",@"SHT_CUDA_COMPAT_INFO"
	.align	4
        /*0000*/ 	.byte	0x02, 0x09, 0x00, 0x00, 0x02, 0x02, 0x01, 0x00, 0x02, 0x05, 0x05, 0x00, 0x03, 0x07, 0x01, 0x01
        /*0010*/ 	.byte	0x02, 0x03, 0x00, 0x00, 0x02, 0x06, 0x01, 0x00, 0x04, 0x0b, 0x08, 0x00, 0x09, 0x00, 0x00, 0x00
        /*0020*/ 	.byte	0x00, 0x00, 0x00, 0x00


//--------------------- .nv.info._Z14multiplicationPiS_S_i --------------------------
	.section	.nv.info._Z14multiplicationPiS_S_i,"",@"SHT_CUDA_INFO"
	.sectionflags	@""
	.align	4


	//----- nvinfo : EIATTR_CUDA_API_VERSION
	.align		4
        /*0000*/ 	.byte	0x04, 0x37
        /*0002*/ 	.short	(.L_7 - .L_6)
.L_6:
        /*0004*/ 	.word	0x00000082


	//----- nvinfo : EIATTR_KPARAM_INFO
	.align		4
.L_7:
        /*0008*/ 	.byte	0x04, 0x17
        /*000a*/ 	.short	(.L_9 - .L_8)
.L_8:
        /*000c*/ 	.word	0x00000000
        /*0010*/ 	.short	0x0003
        /*0012*/ 	.short	0x0018
        /*0014*/ 	.byte	0x00, 0xf0, 0x11, 0x00


	//----- nvinfo : EIATTR_KPARAM_INFO
	.align		4
.L_9:
        /*0018*/ 	.byte	0x04, 0x17
        /*001a*/ 	.short	(.L_11 - .L_10)
.L_10:
        /*001c*/ 	.word	0x00000000
        /*0020*/ 	.short	0x0002
        /*0022*/ 	.short	0x0010
        /*0024*/ 	.byte	0x00, 0xf5, 0x21, 0x00


	//----- nvinfo : EIATTR_KPARAM_INFO
	.align		4
.L_11:
        /*0028*/ 	.byte	0x04, 0x17
        /*002a*/ 	.short	(.L_13 - .L_12)
.L_12:
        /*002c*/ 	.word	0x00000000
        /*0030*/ 	.short	0x0001
        /*0032*/ 	.short	0x0008
        /*0034*/ 	.byte	0x00, 0xf5, 0x21, 0x00


	//----- nvinfo : EIATTR_KPARAM_INFO
	.align		4
.L_13:
        /*0038*/ 	.byte	0x04, 0x17
        /*003a*/ 	.short	(.L_15 - .L_14)
.L_14:
        /*003c*/ 	.word	0x00000000
        /*0040*/ 	.short	0x0000
        /*0042*/ 	.short	0x0000
        /*0044*/ 	.byte	0x00, 0xf5, 0x21, 0x00


	//----- nvinfo : EIATTR_SPARSE_MMA_MASK
	.align		4
.L_15:
        /*0048*/ 	.byte	0x03, 0x50
        /*004a*/ 	.short	0x0000


	//----- nvinfo : EIATTR_MAXREG_COUNT
	.align		4
        /*004c*/ 	.byte	0x03, 0x1b
        /*004e*/ 	.short	0x00ff


	//----- nvinfo : EIATTR_MERCURY_ISA_VERSION
	.align		4
        /*0050*/ 	.byte	0x03, 0x5f
        /*0052*/ 	.short	0x0101


	//----- nvinfo : EIATTR_VRC_CTA_INIT_COUNT
	.align		4
        /*0054*/ 	.byte	0x02, 0x4a
	.zero		1
	.zero		1


	//----- nvinfo : EIATTR_EXIT_INSTR_OFFSETS
	.align		4
        /*0058*/ 	.byte	0x04, 0x1c
        /*005a*/ 	.short	(.L_17 - .L_16)


	//   ....[0]....
.L_16:
        /*005c*/ 	.word	0x000000c0


	//   ....[1]....
        /*0060*/ 	.word	0x00000a90


	//----- nvinfo : EIATTR_CBANK_PARAM_SIZE
	.align		4
.L_17:
        /*0064*/ 	.byte	0x03, 0x19
        /*0066*/ 	.short	0x001c


	//----- nvinfo : EIATTR_PARAM_CBANK
	.align		4
        /*0068*/ 	.byte	0x04, 0x0a
        /*006a*/ 	.short	(.L_19 - .L_18)
	.align		4
.L_18:
        /*006c*/ 	.word	index@(.nv.constant0._Z14multiplicationPiS_S_i)
        /*0070*/ 	.short	0x0380
        /*0072*/ 	.short	0x001c


	//----- nvinfo : EIATTR_SW_WAR
	.align		4
.L_19:
        /*0074*/ 	.byte	0x04, 0x36
        /*0076*/ 	.short	(.L_21 - .L_20)
.L_20:
        /*0078*/ 	.word	0x00000008
.L_21:


//--------------------- .nv.callgraph             --------------------------
	.section	.nv.callgraph,"",@"SHT_CUDA_CALLGRAPH"
	.align	4
	.sectionentsize	8
	.align		4
        /*0000*/ 	.word	0x00000000
	.align		4
        /*0004*/ 	.word	0xffffffff
	.align		4
        /*0008*/ 	.word	0x00000000
	.align		4
        /*000c*/ 	.word	0xfffffffe
	.align		4
        /*0010*/ 	.word	0x00000000
	.align		4
        /*0014*/ 	.word	0xfffffffd
	.align		4
        /*0018*/ 	.word	0x00000000
	.align		4
        /*001c*/ 	.word	0xfffffffc


//--------------------- .text._Z14multiplicationPiS_S_i --------------------------
	.section	.text._Z14multiplicationPiS_S_i,"ax",@progbits
	.align	128
        .global         _Z14multiplicationPiS_S_i
        .type           _Z14multiplicationPiS_S_i,@function
        .size           _Z14multiplicationPiS_S_i,(.L_x_5 - _Z14multiplicationPiS_S_i)
        .other          _Z14multiplicationPiS_S_i,@"STO_CUDA_ENTRY STV_DEFAULT"
_Z14multiplicationPiS_S_i:
.text._Z14multiplicationPiS_S_i:
[----:B------:R-:W-:Y:S01]  /*0000*/  LDC R1, c[0x0][0x37c] ;  /* 0x0000df00ff017b82 */ /* 0x000fe20000000800 */
[----:B------:R-:W0:Y:S07]  /*0010*/  S2R R0, SR_TID.X ;  /* 0x0000000000007919 */ /* 0x000e2e0000002100 */
[----:B------:R-:W0:Y:S01]  /*0020*/  LDC R3, c[0x0][0x360] ;  /* 0x0000d800ff037b82 */ /* 0x000e220000000800 */
[----:B------:R-:W1:Y:S01]  /*0030*/  LDCU UR20, c[0x0][0x398] ;  /* 0x00007300ff1477ac */ /* 0x000e620008000800 */
[----:B------:R-:W2:Y:S06]  /*0040*/  S2R R13, SR_TID.Y ;  /* 0x00000000000d7919 */ /* 0x000eac0000002200 */
[----:B------:R-:W0:Y:S08]  /*0050*/  S2UR UR4, SR_CTAID.X ;  /* 0x00000000000479c3 */ /* 0x000e300000002500 */
[----:B------:R-:W2:Y:S08]  /*0060*/  S2UR UR5, SR_CTAID.Y ;  /* 0x00000000000579c3 */ /* 0x000eb00000002600 */
[----:B------:R-:W2:Y:S01]  /*0070*/  LDC R2, c[0x0][0x364] ;  /* 0x0000d900ff027b82 */ /* 0x000ea20000000800 */
[----:B0-----:R-:W-:-:S02]  /*0080*/  IMAD R0, R3, UR4, R0 ;  /* 0x0000000403007c24 */ /* 0x001fc4000f8e0200 */
[----:B--2---:R-:W-:-:S05]  /*0090*/  IMAD R13, R2, UR5, R13 ;  /* 0x00000005020d7c24 */ /* 0x004fca000f8e020d */
[----:B------:R-:W-:-:S04]  /*00a0*/  VIMNMX R2, PT, PT, R0, R13, !PT ;  /* 0x0000000d00027248 */ /* 0x000fc80007fe0100 */
[----:B-1----:R-:W-:-:S13]  /*00b0*/  ISETP.GE.AND P0, PT, R2, UR20, PT ;  /* 0x0000001402007c0c */ /* 0x002fda000bf06270 */
[----:B------:R-:W-:Y:S05]  /*00c0*/  @P0 EXIT ;  /* 0x000000000000094d */ /* 0x000fea0003800000 */
[----:B------:R-:W-:Y:S01]  /*00d0*/  UISETP.GE.U32.AND UP0, UPT, UR20, 0x8, UPT ;  /* 0x000000081400788c */ /* 0x000fe2000bf06070 */
[----:B------:R-:W-:Y:S02]  /*00e0*/  HFMA2 R12, -RZ, RZ, 0, 0 ;  /* 0x00000000ff0c7431 */ /* 0x000fe400000001ff */
[----:B------:R-:W-:Y:S01]  /*00f0*/  IMAD R13, R13, UR20, RZ ;  /* 0x000000140d0d7c24 */ /* 0x000fe2000f8e02ff */
[----:B------:R-:W-:Y:S01]  /*0100*/  UMOV UR4, URZ ;  /* 0x000000ff00047c82 */ /* 0x000fe20008000000 */
[----:B------:R-:W0:Y:S04]  /*0110*/  LDCU.64 UR18, c[0x0][0x358] ;  /* 0x00006b00ff1277ac */ /* 0x000e280008000a00 */
[----:B------:R-:W-:Y:S05]  /*0120*/  BRA.U !UP0, `(.L_x_0) ;  /* 0x0000000508047547 */ /* 0x000fea000b800000 */
[----:B------:R-:W1:Y:S01]  /*0130*/  LDCU.128 UR24, c[0x0][0x380] ;  /* 0x00007000ff1877ac */ /* 0x000e620008000c00 */
[----:B------:R-:W-:Y:S02]  /*0140*/  MOV R12, RZ ;  /* 0x000000ff000c7202 */ /* 0x000fe40000000f00 */
[----:B------:R-:W-:Y:S01]  /*0150*/  MOV R14, R0 ;  /* 0x00000000000e7202 */ /* 0x000fe20000000f00 */
[----:B------:R-:W-:-:S04]  /*0160*/  ULOP3.LUT UR4, UR20, 0x7ffffff8, URZ, 0xc0, !UPT ;  /* 0x7ffffff814047892 */ /* 0x000fc8000f8ec0ff */
[----:B------:R-:W-:Y:S01]  /*0170*/  UIADD3 UR5, UPT, UPT, -UR4, URZ, URZ ;  /* 0x000000ff04057290 */ /* 0x000fe2000fffe1ff */
[----:B-1----:R-:W-:Y:S01]  /*0180*/  MOV R2, UR24 ;  /* 0x0000001800027c02 */ /* 0x002fe20008000f00 */
[----:B------:R-:W-:Y:S01]  /*0190*/  UIMAD.WIDE UR6, UR20, 0x8, UR26 ;  /* 0x00000008140678a5 */ /* 0x000fe2000f8e021a */
[----:B------:R-:W-:Y:S01]  /*01a0*/  MOV R3, UR25 ;  /* 0x0000001900037c02 */ /* 0x000fe20008000f00 */
[----:B------:R-:W-:Y:S02]  /*01b0*/  UIMAD.WIDE UR8, UR20, 0xc, UR26 ;  /* 0x0000000c140878a5 */ /* 0x000fe4000f8e021a */
[----:B------:R-:W-:Y:S01]  /*01c0*/  UIMAD.WIDE UR10, UR20, 0x10, UR26 ;  /* 0x00000010140a78a5 */ /* 0x000fe2000f8e021a */
[----:B------:R-:W-:Y:S01]  /*01d0*/  IMAD.WIDE.U32 R2, R13, 0x4, R2 ;  /* 0x000000040d027825 */ /* 0x000fe200078e0002 */
[----:B------:R-:W-:Y:S02]  /*01e0*/  UIMAD.WIDE UR12, UR20, 0x14, UR26 ;  /* 0x00000014140c78a5 */ /* 0x000fe4000f8e021a */
[----:B------:R-:W-:Y:S01]  /*01f0*/  UIMAD.WIDE UR14, UR20, 0x18, UR26 ;  /* 0x00000018140e78a5 */ /* 0x000fe2000f8e021a */
[----:B------:R-:W-:Y:S01]  /*0200*/  IADD3 R2, P0, PT, R2, 0x10, RZ ;  /* 0x0000001002027810 */ /* 0x000fe20007f1e0ff */
[----:B------:R-:W-:-:S03]  /*0210*/  UIMAD.WIDE UR16, UR20, 0x1c, UR26 ;  /* 0x0000001c141078a5 */ /* 0x000fc6000f8e021a */
[----:B------:R-:W-:-:S09]  /*0220*/  IADD3.X R3, PT, PT, RZ, R3, RZ, P0, !PT ;  /* 0x00000003ff037210 */ /* 0x000fd200007fe4ff */
.L_x_1:
[----:B------:R-:W-:Y:S01]  /*0230*/  UIMAD.WIDE UR22, UR20, 0x4, UR26 ;  /* 0x00000004141678a5 */ /* 0x000fe2000f8e021a */
[----:B------:R-:W-:Y:S02]  /*0240*/  IMAD.MOV.U32 R23, RZ, RZ, 0x4 ;  /* 0x00000004ff177424 */ /* 0x000fe400078e00ff */
[----:B------:R-:W-:Y:S01]  /*0250*/  HFMA2 R11, -RZ, RZ, 0, 2.384185791015625e-07 ;  /* 0x00000004ff0b7431 */ /* 0x000fe200000001ff */
[----:B------:R-:W-:Y:S01]  /*0260*/  MOV R25, 0x4 ;  /* 0x0000000400197802 */ /* 0x000fe20000000f00 */
[----:B0-----:R-:W2:Y:S01]  /*0270*/  LDG.E R21, desc[UR18][R2.64+-0x10] ;  /* 0xfffff01202157981 */ /* 0x001ea2000c1e1900 */
[C---:B------:R-:W-:Y:S01]  /*0280*/  IMAD.WIDE R22, R14.reuse, R23, UR26 ;  /* 0x0000001a0e167e25 */ /* 0x040fe2000f8e0217 */
[----:B------:R-:W-:Y:S02]  /*0290*/  MOV R8, UR22 ;  /* 0x0000001600087c02 */ /* 0x000fe40008000f00 */
[----:B------:R-:W-:Y:S01]  /*02a0*/  MOV R9, UR23 ;  /* 0x0000001700097c02 */ /* 0x000fe20008000f00 */
[----:B------:R-:W3:Y:S02]  /*02b0*/  LDG.E R19, desc[UR18][R2.64+-0xc] ;  /* 0xfffff41202137981 */ /* 0x000ee4000c1e1900 */
[----:B------:R-:W-:-:S02]  /*02c0*/  IMAD.WIDE R8, R14, 0x4, R8 ;  /* 0x000000040e087825 */ /* 0x000fc400078e0208 */
[----:B------:R-:W2:Y:S01]  /*02d0*/  LDG.E R22, desc[UR18][R22.64] ;  /* 0x0000001216167981 */ /* 0x000ea2000c1e1900 */
[----:B------:R-:W-:Y:S01]  /*02e0*/  MOV R5, 0x4 ;  /* 0x0000000400057802 */ /* 0x000fe20000000f00 */
[C---:B------:R-:W-:Y:S02]  /*02f0*/  IMAD.WIDE R24, R14.reuse, R25, UR6 ;  /* 0x000000060e187e25 */ /* 0x040fe4000f8e0219 */
[----:B------:R0:W3:Y:S02]  /*0300*/  LDG.E R20, desc[UR18][R8.64] ;  /* 0x0000001208147981 */ /* 0x0000e4000c1e1900 */
[----:B------:R-:W-:Y:S02]  /*0310*/  IMAD.WIDE R10, R14, R11, UR8 ;  /* 0x000000080e0a7e25 */ /* 0x000fe4000f8e020b */
[----:B------:R-:W4:Y:S04]  /*0320*/  LDG.E R18, desc[UR18][R24.64] ;  /* 0x0000001218127981 */ /* 0x000f28000c1e1900 */
[----:B------:R-:W4:Y:S01]  /*0330*/  LDG.E R17, desc[UR18][R2.64+-0x8] ;  /* 0xfffff81202117981 */ /* 0x000f22000c1e1900 */
[----:B0-----:R-:W-:-:S02]  /*0340*/  HFMA2 R9, -RZ, RZ, 0, 2.384185791015625e-07 ;  /* 0x00000004ff097431 */ /* 0x001fc400000001ff */
[----:B------:R-:W-:Y:S01]  /*0350*/  IMAD.MOV.U32 R7, RZ, RZ, 0x4 ;  /* 0x00000004ff077424 */ /* 0x000fe200078e00ff */
[----:B------:R0:W5:Y:S01]  /*0360*/  LDG.E R16, desc[UR18][R10.64] ;  /* 0x000000120a107981 */ /* 0x000162000c1e1900 */
[----:B------:R-:W-:-:S03]  /*0370*/  IMAD.WIDE R4, R14, R5, UR10 ;  /* 0x0000000a0e047e25 */ /* 0x000fc6000f8e0205 */
[----:B------:R-:W5:Y:S01]  /*0380*/  LDG.E R15, desc[UR18][R2.64+-0x4] ;  /* 0xfffffc12020f7981 */ /* 0x000f62000c1e1900 */
[C---:B------:R-:W-:Y:S01]  /*0390*/  IMAD.WIDE R6, R14.reuse, R7, UR12 ;  /* 0x0000000c0e067e25 */ /* 0x040fe2000f8e0207 */
[----:B------:R-:W-:Y:S02]  /*03a0*/  MOV R27, 0x4 ;  /* 0x00000004001b7802 */ /* 0x000fe40000000f00 */
[----:B------:R1:W5:Y:S01]  /*03b0*/  LDG.E R4, desc[UR18][R4.64] ;  /* 0x0000001204047981 */ /* 0x000362000c1e1900 */
[----:B------:R-:W-:-:S03]  /*03c0*/  IMAD.WIDE R8, R14, R9, UR14 ;  /* 0x0000000e0e087e25 */ /* 0x000fc6000f8e0209 */
[----:B------:R-:W5:Y:S01]  /*03d0*/  LDG.E R23, desc[UR18][R2.64] ;  /* 0x0000001202177981 */ /* 0x000f62000c1e1900 */
[----:B0-----:R-:W-:-:S03]  /*03e0*/  IMAD.WIDE R10, R14, R27, UR16 ;  /* 0x000000100e0a7e25 */ /* 0x001fc6000f8e021b */
[----:B------:R-:W5:Y:S04]  /*03f0*/  LDG.E R7, desc[UR18][R6.64] ;  /* 0x0000001206077981 */ /* 0x000f68000c1e1900 */
[----:B------:R-:W5:Y:S04]  /*0400*/  LDG.E R24, desc[UR18][R2.64+0x4] ;  /* 0x0000041202187981 */ /* 0x000f68000c1e1900 */
[----:B------:R-:W5:Y:S04]  /*0410*/  LDG.E R8, desc[UR18][R8.64] ;  /* 0x0000001208087981 */ /* 0x000f68000c1e1900 */
[----:B------:R-:W5:Y:S04]  /*0420*/  LDG.E R25, desc[UR18][R2.64+0x8] ;  /* 0x0000081202197981 */ /* 0x000f68000c1e1900 */
[----:B------:R-:W5:Y:S04]  /*0430*/  LDG.E R10, desc[UR18][R10.64] ;  /* 0x000000120a0a7981 */ /* 0x000f68000c1e1900 */
[----:B------:R0:W5:Y:S01]  /*0440*/  LDG.E R27, desc[UR18][R2.64+0xc] ;  /* 0x00000c12021b7981 */ /* 0x000162000c1e1900 */
[----:B------:R-:W-:-:S04]  /*0450*/  UIADD3 UR5, UPT, UPT, UR5, 0x8, URZ ;  /* 0x0000000805057890 */ /* 0x000fc8000fffe0ff */
[----:B------:R-:W-:Y:S01]  /*0460*/  UISETP.NE.AND UP0, UPT, UR5, URZ, UPT ;  /* 0x000000ff0500728c */ /* 0x000fe2000bf05270 */
[----:B-1----:R-:W-:Y:S02]  /*0470*/  MOV R5, UR20 ;  /* 0x0000001400057c02 */ /* 0x002fe40008000f00 */
[----:B0-----:R-:W-:Y:S02]  /*0480*/  IADD3 R2, P0, PT, R2, 0x20, RZ ;  /* 0x0000002002027810 */ /* 0x001fe40007f1e0ff */
[----:B------:R-:W-:Y:S02]  /*0490*/  LEA R14, R5, R14, 0x3 ;  /* 0x0000000e050e7211 */ /* 0x000fe400078e18ff */
[----:B------:R-:W-:Y:S01]  /*04a0*/  IADD3.X R3, PT, PT, RZ, R3, RZ, P0, !PT ;  /* 0x00000003ff037210 */ /* 0x000fe200007fe4ff */
[----:B--2---:R-:W-:-:S04]  /*04b0*/  IMAD R21, R21, R22, R12 ;  /* 0x0000001615157224 */ /* 0x004fc800078e020c */
[----:B---3--:R-:W-:-:S04]  /*04c0*/  IMAD R19, R19, R20, R21 ;  /* 0x0000001413137224 */ /* 0x008fc800078e0215 */
[----:B----4-:R-:W-:-:S04]  /*04d0*/  IMAD R17, R17, R18, R19 ;  /* 0x0000001211117224 */ /* 0x010fc800078e0213 */
[----:B-----5:R-:W-:-:S04]  /*04e0*/  IMAD R15, R15, R16, R17 ;  /* 0x000000100f0f7224 */ /* 0x020fc800078e0211 */
[----:B------:R-:W-:-:S04]  /*04f0*/  IMAD R4, R23, R4, R15 ;  /* 0x0000000417047224 */ /* 0x000fc800078e020f */
[----:B------:R-:W-:-:S04]  /*0500*/  IMAD R4, R24, R7, R4 ;  /* 0x0000000718047224 */ /* 0x000fc800078e0204 */
[----:B------:R-:W-:-:S04]  /*0510*/  IMAD R4, R25, R8, R4 ;  /* 0x0000000819047224 */ /* 0x000fc800078e0204 */
[----:B------:R-:W-:Y:S01]  /*0520*/  IMAD R12, R27, R10, R4 ;  /* 0x0000000a1b0c7224 */ /* 0x000fe200078e0204 */
[----:B------:R-:W-:Y:S06]  /*0530*/  BRA.U UP0, `(.L_x_1) ;  /* 0xfffffffd003c7547 */ /* 0x000fec000b83ffff */
.L_x_0:
[----:B------:R-:W-:-:S04]  /*0540*/  ULOP3.LUT UR6, UR20, 0x7, URZ, 0xc0, !UPT ;  /* 0x0000000714067892 */ /* 0x000fc8000f8ec0ff */
[----:B------:R-:W-:-:S09]  /*0550*/  UISETP.NE.AND UP0, UPT, UR6, URZ, UPT ;  /* 0x000000ff0600728c */ /* 0x000fd2000bf05270 */
[----:B------:R-:W-:Y:S05]  /*0560*/  BRA.U !UP0, `(.L_x_2) ;  /* 0x0000000508387547 */ /* 0x000fea000b800000 */
[----:B------:R-:W-:Y:S02]  /*0570*/  UISETP.GE.U32.AND UP0, UPT, UR6, 0x4, UPT ;  /* 0x000000040600788c */ /* 0x000fe4000bf06070 */
[----:B------:R-:W-:-:S04]  /*0580*/  ULOP3.LUT UR5, UR20, 0x3, URZ, 0xc0, !UPT ;  /* 0x0000000314057892 */ /* 0x000fc8000f8ec0ff */
[----:B------:R-:W-:-:S03]  /*0590*/  UISETP.NE.AND UP1, UPT, UR5, URZ, UPT ;  /* 0x000000ff0500728c */ /* 0x000fc6000bf25270 */
[----:B------:R-:W-:Y:S08]  /*05a0*/  BRA.U !UP0, `(.L_x_3) ;  /* 0x00000001087c7547 */ /* 0x000ff0000b800000 */
[----:B------:R-:W1:Y:S01]  /*05b0*/  LDC.64 R6, c[0x0][0x388] ;  /* 0x0000e200ff067b82 */ /* 0x000e620000000a00 */
[----:B------:R-:W2:Y:S01]  /*05c0*/  LDCU.64 UR6, c[0x0][0x380] ;  /* 0x00007000ff0677ac */ /* 0x000ea20008000a00 */
[----:B------:R-:W-:Y:S01]  /*05d0*/  IMAD.U32 R9, RZ, RZ, UR4 ;  /* 0x00000004ff097e24 */ /* 0x000fe2000f8e00ff */
[C---:B------:R-:W-:Y:S02]  /*05e0*/  IADD3 R3, PT, PT, R13.reuse, UR4, RZ ;  /* 0x000000040d037c10 */ /* 0x040fe4000fffe0ff */
[----:B------:R-:W-:Y:S01]  /*05f0*/  IADD3 R10, P0, PT, R13, UR4, RZ ;  /* 0x000000040d0a7c10 */ /* 0x000fe2000ff1e0ff */
[----:B------:R-:W-:Y:S01]  /*0600*/  IMAD R9, R9, UR20, R0 ;  /* 0x0000001409097c24 */ /* 0x000fe2000f8e0200 */
[----:B------:R-:W-:Y:S01]  /*0610*/  MOV R11, UR20 ;  /* 0x00000014000b7c02 */ /* 0x000fe20008000f00 */
[----:B------:R-:W3:Y:S01]  /*0620*/  LDC.64 R4, c[0x0][0x380] ;  /* 0x0000e000ff047b82 */ /* 0x000ee20000000a00 */
[----:B------:R-:W-:Y:S01]  /*0630*/  MOV R15, UR20 ;  /* 0x00000014000f7c02 */ /* 0x000fe20008000f00 */
[----:B-1----:R-:W-:Y:S01]  /*0640*/  IMAD.WIDE R6, R9, 0x4, R6 ;  /* 0x0000000409067825 */ /* 0x002fe200078e0206 */
[----:B------:R-:W-:-:S05]  /*0650*/  MOV R9, UR20 ;  /* 0x0000001400097c02 */ /* 0x000fca0008000f00 */
[----:B------:R-:W-:Y:S02]  /*0660*/  IMAD.WIDE R8, R9, 0x4, R6 ;  /* 0x0000000409087825 */ /* 0x000fe400078e0206 */
[----:B0-----:R-:W4:Y:S02]  /*0670*/  LDG.E R6, desc[UR18][R6.64] ;  /* 0x0000001206067981 */ /* 0x001f24000c1e1900 */
[----:B---3--:R-:W-:Y:S01]  /*0680*/  IMAD.WIDE.U32 R4, R3, 0x4, R4 ;  /* 0x0000000403047825 */ /* 0x008fe200078e0004 */
[----:B------:R-:W-:Y:S01]  /*0690*/  IADD3.X R3, PT, PT, RZ, RZ, RZ, P0, !PT ;  /* 0x000000ffff037210 */ /* 0x000fe200007fe4ff */
[----:B------:R-:W3:Y:S01]  /*06a0*/  LDG.E R17, desc[UR18][R8.64] ;  /* 0x0000001208117981 */ /* 0x000ee2000c1e1900 */
[----:B--2---:R-:W-:-:S03]  /*06b0*/  LEA R2, P0, R10, UR6, 0x2 ;  /* 0x000000060a027c11 */ /* 0x004fc6000f8010ff */
[----:B------:R-:W4:Y:S01]  /*06c0*/  LDG.E R5, desc[UR18][R4.64] ;  /* 0x0000001204057981 */ /* 0x000f22000c1e1900 */
[----:B------:R-:W-:Y:S01]  /*06d0*/  LEA.HI.X R3, R10, UR7, R3, 0x2, P0 ;  /* 0x000000070a037c11 */ /* 0x000fe200080f1403 */
[----:B------:R-:W-:-:S04]  /*06e0*/  IMAD.WIDE R10, R11, 0x4, R8 ;  /* 0x000000040b0a7825 */ /* 0x000fc800078e0208 */
[----:B------:R-:W3:Y:S01]  /*06f0*/  LDG.E R16, desc[UR18][R2.64+0x4] ;  /* 0x0000041202107981 */ /* 0x000ee2000c1e1900 */
[----:B------:R-:W-:-:S03]  /*0700*/  IMAD.WIDE R14, R15, 0x4, R10 ;  /* 0x000000040f0e7825 */ /* 0x000fc600078e020a */
[----:B------:R-:W2:Y:S04]  /*0710*/  LDG.E R19, desc[UR18][R10.64] ;  /* 0x000000120a137981 */ /* 0x000ea8000c1e1900 */
[----:B------:R-:W2:Y:S04]  /*0720*/  LDG.E R18, desc[UR18][R2.64+0x8] ;  /* 0x0000081202127981 */ /* 0x000ea8000c1e1900 */
[----:B------:R-:W5:Y:S04]  /*0730*/  LDG.E R20, desc[UR18][R2.64+0xc] ;  /* 0x00000c1202147981 */ /* 0x000f68000c1e1900 */
[----:B------:R-:W5:Y:S01]  /*0740*/  LDG.E R14, desc[UR18][R14.64] ;  /* 0x000000120e0e7981 */ /* 0x000f62000c1e1900 */
[----:B------:R-:W-:Y:S01]  /*0750*/  UIADD3 UR4, UPT, UPT, UR4, 0x4, URZ ;  /* 0x0000000404047890 */ /* 0x000fe2000fffe0ff */
[----:B----4-:R-:W-:-:S04]  /*0760*/  IMAD R5, R5, R6, R12 ;  /* 0x0000000605057224 */ /* 0x010fc800078e020c */
[----:B---3--:R-:W-:-:S04]  /*0770*/  IMAD R5, R16, R17, R5 ;  /* 0x0000001110057224 */ /* 0x008fc800078e0205 */
[----:B--2---:R-:W-:-:S04]  /*0780*/  IMAD R5, R18, R19, R5 ;  /* 0x0000001312057224 */ /* 0x004fc800078e0205 */
[----:B-----5:R-:W-:-:S07]  /*0790*/  IMAD R12, R20, R14, R5 ;  /* 0x0000000e140c7224 */ /* 0x020fce00078e0205 */
.L_x_3:
[----:B------:R-:W-:Y:S05]  /*07a0*/  BRA.U !UP1, `(.L_x_2) ;  /* 0x0000000109a87547 */ /* 0x000fea000b800000 */
[----:B------:R-:W-:Y:S01]  /*07b0*/  UISETP.NE.AND UP0, UPT, UR5, 0x1, UPT ;  /* 0x000000010500788c */ /* 0x000fe2000bf05270 */
[----:B------:R-:W-:Y:S01]  /*07c0*/  MOV R7, UR4 ;  /* 0x0000000400077c02 */ /* 0x000fe20008000f00 */
[----:B------:R-:W-:Y:S02]  /*07d0*/  ULOP3.LUT UR5, UR20, 0x1, URZ, 0xc0, !UPT ;  /* 0x0000000114057892 */ /* 0x000fe4000f8ec0ff */
[----:B------:R-:W-:Y:S02]  /*07e0*/  MOV R15, UR20 ;  /* 0x00000014000f7c02 */ /* 0x000fe40008000f00 */
[----:B------:R-:W-:Y:S01]  /*07f0*/  UISETP.NE.U32.AND UP1, UPT, UR5, 0x1, UPT ;  /* 0x000000010500788c */ /* 0x000fe2000bf25070 */
[----:B------:R-:W-:-:S04]  /*0800*/  PLOP3.LUT P1, PT, PT, PT, UP0, 0x80, 0x8 ;  /* 0x000000000008781c */ /* 0x000fc80003f2f008 */
[----:B------:R-:W1:Y:S01]  /*0810*/  @UP0 LDCU.128 UR8, c[0x0][0x380] ;  /* 0x00007000ff0807ac */ /* 0x000e620008000c00 */
[----:B------:R-:W-:Y:S01]  /*0820*/  PLOP3.LUT P0, PT, PT, PT, UP1, 0x80, 0x8 ;  /* 0x000000000008781c */ /* 0x000fe20003f0f018 */
[----:B------:R-:W2:Y:S04]  /*0830*/  @UP0 LDCU.64 UR6, c[0x0][0x380] ;  /* 0x00007000ff0607ac */ /* 0x000ea80008000a00 */
[----:B------:R-:W3:Y:S03]  /*0840*/  @!UP1 LDCU.128 UR12, c[0x0][0x380] ;  /* 0x00007000ff0c97ac */ /* 0x000ee60008000c00 */
[C---:B------:R-:W-:Y:S02]  /*0850*/  @P1 IADD3 R3, PT, PT, R13.reuse, UR4, RZ ;  /* 0x000000040d031c10 */ /* 0x040fe4000fffe0ff */
[----:B------:R-:W-:Y:S01]  /*0860*/  @P1 IADD3 R6, P2, PT, R13, UR4, RZ ;  /* 0x000000040d061c10 */ /* 0x000fe2000ff5e0ff */
[----:B------:R-:W-:Y:S01]  /*0870*/  @UP0 UIADD3 UR4, UPT, UPT, UR4, 0x2, URZ ;  /* 0x0000000204040890 */ /* 0x000fe2000fffe0ff */
[----:B-1----:R-:W-:Y:S01]  /*0880*/  MOV R11, UR9 ;  /* 0x00000009000b7c02 */ /* 0x002fe20008000f00 */
[----:B------:R-:W-:Y:S01]  /*0890*/  IMAD.U32 R10, RZ, RZ, UR8 ;  /* 0x00000008ff0a7e24 */ /* 0x000fe2000f8e00ff */
[----:B------:R-:W-:-:S02]  /*08a0*/  MOV R4, UR10 ;  /* 0x0000000a00047c02 */ /* 0x000fc40008000f00 */
[----:B------:R-:W-:Y:S01]  /*08b0*/  MOV R5, UR11 ;  /* 0x0000000b00057c02 */ /* 0x000fe20008000f00 */
[----:B------:R-:W-:-:S04]  /*08c0*/  @P1 IMAD.WIDE.U32 R10, R3, 0x4, R10 ;  /* 0x00000004030a1825 */ /* 0x000fc800078e000a */
[----:B------:R-:W-:Y:S01]  /*08d0*/  @P1 IMAD R3, R7, UR20, R0 ;  /* 0x0000001407031c24 */ /* 0x000fe2000f8e0200 */
[----:B------:R-:W-:Y:S01]  /*08e0*/  @P1 IADD3.X R7, PT, PT, RZ, RZ, RZ, P2, !PT ;  /* 0x000000ffff071210 */ /* 0x000fe200017fe4ff */
[----:B------:R-:W-:Y:S01]  /*08f0*/  IMAD.U32 R19, RZ, RZ, UR4 ;  /* 0x00000004ff137e24 */ /* 0x000fe2000f8e00ff */
[C---:B--2---:R-:W-:Y:S01]  /*0900*/  @P1 LEA R2, P2, R6.reuse, UR6, 0x2 ;  /* 0x0000000606021c11 */ /* 0x044fe2000f8410ff */
[----:B------:R-:W-:Y:S01]  /*0910*/  @P1 IMAD.WIDE R4, R3, 0x4, R4 ;  /* 0x0000000403041825 */ /* 0x000fe200078e0204 */
[----:B------:R-:W-:Y:S01]  /*0920*/  @!P0 IADD3 R17, PT, PT, R13, UR4, RZ ;  /* 0x000000040d118c10 */ /* 0x000fe2000fffe0ff */
[----:B0-----:R-:W2:Y:S01]  /*0930*/  @P1 LDG.E R11, desc[UR18][R10.64] ;  /* 0x000000120a0b1981 */ /* 0x001ea2000c1e1900 */
[----:B------:R-:W-:Y:S01]  /*0940*/  @P1 LEA.HI.X R3, R6, UR7, R7, 0x2, P2 ;  /* 0x0000000706031c11 */ /* 0x000fe200090f1407 */
[----:B------:R-:W-:Y:S01]  /*0950*/  @!P0 IMAD R19, R19, UR20, R0 ;  /* 0x0000001413138c24 */ /* 0x000fe2000f8e0200 */
[----:B---3--:R-:W-:Y:S01]  /*0960*/  MOV R6, UR12 ;  /* 0x0000000c00067c02 */ /* 0x008fe20008000f00 */
[----:B------:R-:W-:Y:S01]  /*0970*/  @P1 IMAD.WIDE R14, R15, 0x4, R4 ;  /* 0x000000040f0e1825 */ /* 0x000fe200078e0204 */
[----:B------:R-:W-:Y:S01]  /*0980*/  MOV R7, UR13 ;  /* 0x0000000d00077c02 */ /* 0x000fe20008000f00 */
[----:B------:R-:W2:Y:S01]  /*0990*/  @P1 LDG.E R4, desc[UR18][R4.64] ;  /* 0x0000001204041981 */ /* 0x000ea2000c1e1900 */
[----:B------:R-:W-:-:S02]  /*09a0*/  MOV R8, UR14 ;  /* 0x0000000e00087c02 */ /* 0x000fc40008000f00 */
[----:B------:R-:W-:Y:S01]  /*09b0*/  MOV R9, UR15 ;  /* 0x0000000f00097c02 */ /* 0x000fe20008000f00 */
[----:B------:R-:W-:Y:S01]  /*09c0*/  @!P0 IMAD.WIDE.U32 R6, R17, 0x4, R6 ;  /* 0x0000000411068825 */ /* 0x000fe200078e0006 */
[----:B------:R-:W3:Y:S03]  /*09d0*/  @P1 LDG.E R14, desc[UR18][R14.64] ;  /* 0x000000120e0e1981 */ /* 0x000ee6000c1e1900 */
[----:B------:R-:W-:Y:S01]  /*09e0*/  @!P0 IMAD.WIDE R8, R19, 0x4, R8 ;  /* 0x0000000413088825 */ /* 0x000fe200078e0208 */
[----:B------:R-:W3:Y:S04]  /*09f0*/  @P1 LDG.E R2, desc[UR18][R2.64+0x4] ;  /* 0x0000041202021981 */ /* 0x000ee8000c1e1900 */
[----:B------:R-:W4:Y:S04]  /*0a00*/  @!P0 LDG.E R7, desc[UR18][R6.64] ;  /* 0x0000001206078981 */ /* 0x000f28000c1e1900 */
[----:B------:R-:W4:Y:S01]  /*0a10*/  @!P0 LDG.E R8, desc[UR18][R8.64] ;  /* 0x0000001208088981 */ /* 0x000f22000c1e1900 */
[----:B--2---:R-:W-:-:S04]  /*0a20*/  @P1 IMAD R11, R11, R4, R12 ;  /* 0x000000040b0b1224 */ /* 0x004fc800078e020c */
[----:B---3--:R-:W-:-:S04]  /*0a30*/  @P1 IMAD R12, R2, R14, R11 ;  /* 0x0000000e020c1224 */ /* 0x008fc800078e020b */
[----:B----4-:R-:W-:-:S07]  /*0a40*/  @!P0 IMAD R12, R7, R8, R12 ;  /* 0x00000008070c8224 */ /* 0x010fce00078e020c */
.L_x_2:
[----:B------:R-:W1:Y:S01]  /*0a50*/  LDC.64 R2, c[0x0][0x390] ;  /* 0x0000e400ff027b82 */ /* 0x000e620000000a00 */
[----:B------:R-:W-:-:S05]  /*0a60*/  IADD3 R13, PT, PT, R0, R13, RZ ;  /* 0x0000000d000d7210 */ /* 0x000fca0007ffe0ff */
[----:B-1----:R-:W-:-:S05]  /*0a70*/  IMAD.WIDE R2, R13, 0x4, R2 ;  /* 0x000000040d027825 */ /* 0x002fca00078e0202 */
[----:B0-----:R-:W-:Y:S01]  /*0a80*/  STG.E desc[UR18][R2.64], R12 ;  /* 0x0000000c02007986 */ /* 0x001fe2000c101912 */
[----:B------:R-:W-:Y:S05]  /*0a90*/  EXIT ;  /* 0x000000000000794d */ /* 0x000fea0003800000 */
.L_x_4:
[----:B------:R-:W-:-:S00]  /*0aa0*/  BRA `(.L_x_4) ;  /* 0xfffffffc00fc7947 */ /* 0x000fc0000383ffff */
[----:B------:R-:W-:-:S00]  /*0ab0*/  NOP ;  /* 0x0000000000007918 */ /* 0x000fc00000000000 */
        /* <DEDUP_REMOVED lines=12> */
.L_x_5:


//--------------------- .nv.shared.reserved.0     --------------------------
	.section	.nv.shared.reserved.0,"aw",@nobits
	.weak		__nv_reservedSMEM_offset_0_alias
	.size		__nv_reservedSMEM_offset_0_alias, 0, 64
	.other		__nv_reservedSMEM_offset_0_alias,@"STO_CUDA_RESERVED_SHARED STV_DEFAULT"
__nv_reservedSMEM_offset_0_alias:
	.zero		0
	.zero		64


//--------------------- .nv.constant0._Z14multiplicationPiS_S_i --------------------------
	.section	.nv.constant0._Z14multiplicationPiS_S_i,"a",@progbits
	.sectionflags	@""
	.align	4
.nv.constant0._Z14multiplicationPiS_S_i:
	.zero		924


//--------------------- SYMBOLS --------------------------

	.type		.nv.reservedSmem.offset0,@object
	.size		.nv.reservedSmem.offset0,0x4
